//
// Generated by NVIDIA NVVM Compiler
//
// Compiler Build ID: CL-36424714
// Cuda compilation tools, release 13.0, V13.0.88
// Based on NVVM 20.0.0
//

.version 9.0
.target sm_100
.address_size 64

	// .globl	_Z10add_matrixPfS_S_

.visible .entry _Z10add_matrixPfS_S_(
	.param .u64 .ptr .align 1 _Z10add_matrixPfS_S__param_0,
	.param .u64 .ptr .align 1 _Z10add_matrixPfS_S__param_1,
	.param .u64 .ptr .align 1 _Z10add_matrixPfS_S__param_2
)
{
	.reg .b32 	%r<2>;
	.reg .b32 	%f<4>;
	.reg .b64 	%rd<11>;

	ld.param.u64 	%rd1, [_Z10add_matrixPfS_S__param_0];
	ld.param.u64 	%rd2, [_Z10add_matrixPfS_S__param_1];
	ld.param.u64 	%rd3, [_Z10add_matrixPfS_S__param_2];
	cvta.to.global.u64 	%rd4, %rd1;
	cvta.to.global.u64 	%rd5, %rd3;
	cvta.to.global.u64 	%rd6, %rd2;
	mov.u32 	%r1, %tid.x;
	mul.wide.u32 	%rd7, %r1, 4;
	add.s64 	%rd8, %rd6, %rd7;
	ld.global.f32 	%f1, [%rd8];
	add.s64 	%rd9, %rd5, %rd7;
	ld.global.f32 	%f2, [%rd9];
	add.f32 	%f3, %f1, %f2;
	add.s64 	%rd10, %rd4, %rd7;
	st.global.f32 	[%rd10], %f3;
	ret;

}


// ===== COMPILED SASS (sm_100) =====

	.target	sm_100

	.elftype	@"ET_EXEC"


//--------------------- .note.nv.tkinfo           --------------------------
	.section	.note.nv.tkinfo,"",@"SHT_NOTE"
	.sectionflags	@"SHF_NOTE_NV_TKINFO"
	.tkinfo
        /*0018*/ 	.word	0x00000002
        /*0030*/ 	.string	""
        /*0030*/ 	.string	"ptxas"
        /*0030*/ 	.string	"Cuda compilation tools, release 13.0, V13.0.88"
        /*0030*/ 	.string	"Build cuda_13.0.r13.0/compiler.36424714_0"
        /*0030*/ 	.string	"-arch sm_100 -m 64 "



//--------------------- .note.nv.cuinfo           --------------------------
	.section	.note.nv.cuinfo,"",@"SHT_NOTE"
	.sectionflags	@"SHF_NOTE_NV_CUINFO"
        /*0018*/ 	.short	0x0002
        /*001a*/ 	.short	0x0064
        /*001c*/ 	.short	0x0082
	.zero		2


//--------------------- .nv.info                  --------------------------
	.section	.nv.info,"",@"SHT_CUDA_INFO"
	.align	4


	//----- nvinfo : EIATTR_REGCOUNT
	.align		4
        /*0000*/ 	.byte	0x04, 0x2f
        /*0002*/ 	.short	(.L_1 - .L_0)
	.align		4
.L_0:
        /*0004*/ 	.word	index@(_Z10add_matrixPfS_S_)
        /*0008*/ 	.word	0x0000000c


	//----- nvinfo : EIATTR_FRAME_SIZE
	.align		4
.L_1:
        /*000c*/ 	.byte	0x04, 0x11
        /*000e*/ 	.short	(.L_3 - .L_2)
	.align		4
.L_2:
        /*0010*/ 	.word	index@(_Z10add_matrixPfS_S_)
        /*0014*/ 	.word	0x00000000


	//----- nvinfo : EIATTR_MIN_STACK_SIZE
	.align		4
.L_3:
        /*0018*/ 	.byte	0x04, 0x12
        /*001a*/ 	.short	(.L_5 - .L_4)
	.align		4
.L_4:
        /*001c*/ 	.word	index@(_Z10add_matrixPfS_S_)
        /*0020*/ 	.word	0x00000000
.L_5:


//--------------------- .nv.compat                --------------------------
	.section	.nv.compat,"",@"SHT_CUDA_COMPAT_INFO"
	.align	4
        /*0000*/ 	.byte	0x02, 0x09, 0x00, 0x00, 0x02, 0x02, 0x01, 0x00, 0x02, 0x05, 0x05, 0x00, 0x03, 0x07, 0x01, 0x01
        /*0010*/ 	.byte	0x02, 0x03, 0x00, 0x00, 0x02, 0x06, 0x01, 0x00, 0x04, 0x0b, 0x08, 0x00, 0x09, 0x00, 0x00, 0x00
        /*0020*/ 	.byte	0x00, 0x00, 0x00, 0x00


//--------------------- .nv.info._Z10add_matrixPfS_S_ --------------------------
	.section	.nv.info._Z10add_matrixPfS_S_,"",@"SHT_CUDA_INFO"
	.sectionflags	@""
	.align	4


	//----- nvinfo : EIATTR_CUDA_API_VERSION
	.align		4
        /*0000*/ 	.byte	0x04, 0x37
        /*0002*/ 	.short	(.L_7 - .L_6)
.L_6:
        /*0004*/ 	.word	0x00000082


	//----- nvinfo : EIATTR_KPARAM_INFO
	.align		4
.L_7:
        /*0008*/ 	.byte	0x04, 0x17
        /*000a*/ 	.short	(.L_9 - .L_8)
.L_8:
        /*000c*/ 	.word	0x00000000
        /*0010*/ 	.short	0x0002
        /*0012*/ 	.short	0x0010
        /*0014*/ 	.byte	0x00, 0xf5, 0x21, 0x00


	//----- nvinfo : EIATTR_KPARAM_INFO
	.align		4
.L_9:
        /*0018*/ 	.byte	0x04, 0x17
        /*001a*/ 	.short	(.L_11 - .L_10)
.L_10:
        /*001c*/ 	.word	0x00000000
        /*0020*/ 	.short	0x0001
        /*0022*/ 	.short	0x0008
        /*0024*/ 	.byte	0x00, 0xf5, 0x21, 0x00


	//----- nvinfo : EIATTR_KPARAM_INFO
	.align		4
.L_11:
        /*0028*/ 	.byte	0x04, 0x17
        /*002a*/ 	.short	(.L_13 - .L_12)
.L_12:
        /*002c*/ 	.word	0x00000000
        /*0030*/ 	.short	0x0000
        /*0032*/ 	.short	0x0000
        /*0034*/ 	.byte	0x00, 0xf5, 0x21, 0x00


	//----- nvinfo : EIATTR_SPARSE_MMA_MASK
	.align		4
.L_13:
        /*0038*/ 	.byte	0x03, 0x50
        /*003a*/ 	.short	0x0000


	//----- nvinfo : EIATTR_MAXREG_COUNT
	.align		4
        /*003c*/ 	.byte	0x03, 0x1b
        /*003e*/ 	.short	0x00ff


	//----- nvinfo : EIATTR_MERCURY_ISA_VERSION
	.align		4
        /*0040*/ 	.byte	0x03, 0x5f
        /*0042*/ 	.short	0x0101


	//----- nvinfo : EIATTR_VRC_CTA_INIT_COUNT
	.align		4
        /*0044*/ 	.byte	0x02, 0x4a
	.zero		1
	.zero		1


	//----- nvinfo : EIATTR_EXIT_INSTR_OFFSETS
	.align		4
        /*0048*/ 	.byte	0x04, 0x1c
        /*004a*/ 	.short	(.L_15 - .L_14)


	//   ....[0]....
.L_14:
        /*004c*/ 	.word	0x000000d0


	//----- nvinfo : EIATTR_CBANK_PARAM_SIZE
	.align		4
.L_15:
        /*0050*/ 	.byte	0x03, 0x19
        /*0052*/ 	.short	0x0018


	//----- nvinfo : EIATTR_PARAM_CBANK
	.align		4
        /*0054*/ 	.byte	0x04, 0x0a
        /*0056*/ 	.short	(.L_17 - .L_16)
	.align		4
.L_16:
        /*0058*/ 	.word	index@(.nv.constant0._Z10add_matrixPfS_S_)
        /*005c*/ 	.short	0x0380
        /*005e*/ 	.short	0x0018


	//----- nvinfo : EIATTR_SW_WAR
	.align		4
.L_17:
        /*0060*/ 	.byte	0x04, 0x36
        /*0062*/ 	.short	(.L_19 - .L_18)
.L_18:
        /*0064*/ 	.word	0x00000008
.L_19:


//--------------------- .nv.callgraph             --------------------------
	.section	.nv.callgraph,"",@"SHT_CUDA_CALLGRAPH"
	.align	4
	.sectionentsize	8
	.align		4
        /*0000*/ 	.word	0x00000000
	.align		4
        /*0004*/ 	.word	0xffffffff
	.align		4
        /*0008*/ 	.word	0x00000000
	.align		4
        /*000c*/ 	.word	0xfffffffe
	.align		4
        /*0010*/ 	.word	0x00000000
	.align		4
        /*0014*/ 	.word	0xfffffffd
	.align		4
        /*0018*/ 	.word	0x00000000
	.align		4
        /*001c*/ 	.word	0xfffffffc


//--------------------- .text._Z10add_matrixPfS_S_ --------------------------
	.section	.text._Z10add_matrixPfS_S_,"ax",@progbits
	.align	128
        .global         _Z10add_matrixPfS_S_
        .type           _Z10add_matrixPfS_S_,@function
        .size           _Z10add_matrixPfS_S_,(.L_x_1 - _Z10add_matrixPfS_S_)
        .other          _Z10add_matrixPfS_S_,@"STO_CUDA_ENTRY STV_DEFAULT"
_Z10add_matrixPfS_S_:
.text._Z10add_matrixPfS_S_:
[----:B------:R-:W-:Y:S01]  /*0000*/  LDC R1, c[0x0][0x37c] ;  /* 0x0000df00ff017b82 */ /* 0x000fe20000000800 */
[----:B------:R-:W0:Y:S07]  /*0010*/  S2R R9, SR_TID.X ;  /* 0x0000000000097919 */ /* 0x000e2e0000002100 */
[----:B------:R-:W0:Y:S01]  /*0020*/  LDC.64 R2, c[0x0][0x388] ;  /* 0x0000e200ff027b82 */ /* 0x000e220000000a00 */
[----:B------:R-:W1:Y:S07]  /*0030*/  LDCU.64 UR4, c[0x0][0x358] ;  /* 0x00006b00ff0477ac */ /* 0x000e6e0008000a00 */
[----:B------:R-:W2:Y:S08]  /*0040*/  LDC.64 R4, c[0x0][0x390] ;  /* 0x0000e400ff047b82 */ /* 0x000eb00000000a00 */
[----:B------:R-:W3:Y:S01]  /*0050*/  LDC.64 R6, c[0x0][0x380] ;  /* 0x0000e000ff067b82 */ /* 0x000ee20000000a00 */
[----:B0-----:R-:W-:-:S04]  /*0060*/  IMAD.WIDE.U32 R2, R9, 0x4, R2 ;  /* 0x0000000409027825 */ /* 0x001fc800078e0002 */
[C---:B--2---:R-:W-:Y:S02]  /*0070*/  IMAD.WIDE.U32 R4, R9.reuse, 0x4, R4 ;  /* 0x0000000409047825 */ /* 0x044fe400078e0004 */
[----:B-1----:R-:W2:Y:S04]  /*0080*/  LDG.E R2, desc[UR4][R2.64] ;  /* 0x0000000402027981 */ /* 0x002ea8000c1e1900 */
[----:B------:R-:W2:Y:S01]  /*0090*/  LDG.E R5, desc[UR4][R4.64] ;  /* 0x0000000404057981 */ /* 0x000ea2000c1e1900 */
[----:B---3--:R-:W-:-:S04]  /*00a0*/  IMAD.WIDE.U32 R6, R9, 0x4, R6 ;  /* 0x0000000409067825 */ /* 0x008fc800078e0006 */
[----:B--2---:R-:W-:-:S05]  /*00b0*/  FADD R9, R2, R5 ;  /* 0x0000000502097221 */ /* 0x004fca0000000000 */
[----:B------:R-:W-:Y:S01]  /*00c0*/  STG.E desc[UR4][R6.64], R9 ;  /* 0x0000000906007986 */ /* 0x000fe2000c101904 */
[----:B------:R-:W-:Y:S05]  /*00d0*/  EXIT ;  /* 0x000000000000794d */ /* 0x000fea0003800000 */
.L_x_0:
[----:B------:R-:W-:-:S00]  /*00e0*/  BRA `(.L_x_0) ;  /* 0xfffffffc00fc7947 */ /* 0x000fc0000383ffff */
[----:B------:R-:W-:-:S00]  /*00f0*/  NOP ;  /* 0x0000000000007918 */ /* 0x000fc00000000000 */
        /* <DEDUP_REMOVED lines=8> */
.L_x_1:


//--------------------- .nv.shared.reserved.0     --------------------------
	.section	.nv.shared.reserved.0,"aw",@nobits
	.weak		__nv_reservedSMEM_offset_0_alias
	.size		__nv_reservedSMEM_offset_0_alias, 0, 64
	.other		__nv_reservedSMEM_offset_0_alias,@"STO_CUDA_RESERVED_SHARED STV_DEFAULT"
__nv_reservedSMEM_offset_0_alias:
	.zero		0
	.zero		64


//--------------------- .nv.constant0._Z10add_matrixPfS_S_ --------------------------
	.section	.nv.constant0._Z10add_matrixPfS_S_,"a",@progbits
	.sectionflags	@""
	.align	4
.nv.constant0._Z10add_matrixPfS_S_:
	.zero		920


//--------------------- SYMBOLS --------------------------

	.type		.nv.reservedSmem.offset0,@object
	.size		.nv.reservedSmem.offset0,0x4
